//
// Generated by NVIDIA NVVM Compiler
//
// Compiler Build ID: CL-36424714
// Cuda compilation tools, release 13.0, V13.0.88
// Based on NVVM 20.0.0
//

.version 9.0
.target sm_100
.address_size 64

	// .globl	_Z14transposeNaivePfS_ii

.visible .entry _Z14transposeNaivePfS_ii(
	.param .u64 .ptr .align 1 _Z14transposeNaivePfS_ii_param_0,
	.param .u64 .ptr .align 1 _Z14transposeNaivePfS_ii_param_1,
	.param .u32 _Z14transposeNaivePfS_ii_param_2,
	.param .u32 _Z14transposeNaivePfS_ii_param_3
)
{


	ret;

}
	// .globl	_Z15transposeSharedPfS_ii
.visible .entry _Z15transposeSharedPfS_ii(
	.param .u64 .ptr .align 1 _Z15transposeSharedPfS_ii_param_0,
	.param .u64 .ptr .align 1 _Z15transposeSharedPfS_ii_param_1,
	.param .u32 _Z15transposeSharedPfS_ii_param_2,
	.param .u32 _Z15transposeSharedPfS_ii_param_3
)
{


	ret;

}
	// .globl	_Z18transposeOptimizedPfS_ii
.visible .entry _Z18transposeOptimizedPfS_ii(
	.param .u64 .ptr .align 1 _Z18transposeOptimizedPfS_ii_param_0,
	.param .u64 .ptr .align 1 _Z18transposeOptimizedPfS_ii_param_1,
	.param .u32 _Z18transposeOptimizedPfS_ii_param_2,
	.param .u32 _Z18transposeOptimizedPfS_ii_param_3
)
{


	ret;

}


// ===== COMPILED SASS (sm_100) =====

	.target	sm_100

	.elftype	@"ET_EXEC"


//--------------------- .note.nv.tkinfo           --------------------------
	.section	.note.nv.tkinfo,"",@"SHT_NOTE"
	.sectionflags	@"SHF_NOTE_NV_TKINFO"
	.tkinfo
        /*0018*/ 	.word	0x00000002
        /*0030*/ 	.string	""
        /*0030*/ 	.string	"ptxas"
        /*0030*/ 	.string	"Cuda compilation tools, release 13.0, V13.0.88"
        /*0030*/ 	.string	"Build cuda_13.0.r13.0/compiler.36424714_0"
        /*0030*/ 	.string	"-arch sm_100 -m 64 "



//--------------------- .note.nv.cuinfo           --------------------------
	.section	.note.nv.cuinfo,"",@"SHT_NOTE"
	.sectionflags	@"SHF_NOTE_NV_CUINFO"
        /*0018*/ 	.short	0x0002
        /*001a*/ 	.short	0x0064
        /*001c*/ 	.short	0x0082
	.zero		2


//--------------------- .nv.info                  --------------------------
	.section	.nv.info,"",@"SHT_CUDA_INFO"
	.align	4


	//----- nvinfo : EIATTR_REGCOUNT
	.align		4
        /*0000*/ 	.byte	0x04, 0x2f
        /*0002*/ 	.short	(.L_1 - .L_0)
	.align		4
.L_0:
        /*0004*/ 	.word	index@(_Z14transposeNaivePfS_ii)
        /*0008*/ 	.word	0x00000004


	//----- nvinfo : EIATTR_FRAME_SIZE
	.align		4
.L_1:
        /*000c*/ 	.byte	0x04, 0x11
        /*000e*/ 	.short	(.L_3 - .L_2)
	.align		4
.L_2:
        /*0010*/ 	.word	index@(_Z14transposeNaivePfS_ii)
        /*0014*/ 	.word	0x00000000


	//----- nvinfo : EIATTR_REGCOUNT
	.align		4
.L_3:
        /*0018*/ 	.byte	0x04, 0x2f
        /*001a*/ 	.short	(.L_5 - .L_4)
	.align		4
.L_4:
        /*001c*/ 	.word	index@(_Z15transposeSharedPfS_ii)
        /*0020*/ 	.word	0x00000004


	//----- nvinfo : EIATTR_FRAME_SIZE
	.align		4
.L_5:
        /*0024*/ 	.byte	0x04, 0x11
        /*0026*/ 	.short	(.L_7 - .L_6)
	.align		4
.L_6:
        /*0028*/ 	.word	index@(_Z15transposeSharedPfS_ii)
        /*002c*/ 	.word	0x00000000


	//----- nvinfo : EIATTR_REGCOUNT
	.align		4
.L_7:
        /*0030*/ 	.byte	0x04, 0x2f
        /*0032*/ 	.short	(.L_9 - .L_8)
	.align		4
.L_8:
        /*0034*/ 	.word	index@(_Z18transposeOptimizedPfS_ii)
        /*0038*/ 	.word	0x00000004


	//----- nvinfo : EIATTR_FRAME_SIZE
	.align		4
.L_9:
        /*003c*/ 	.byte	0x04, 0x11
        /*003e*/ 	.short	(.L_11 - .L_10)
	.align		4
.L_10:
        /*0040*/ 	.word	index@(_Z18transposeOptimizedPfS_ii)
        /*0044*/ 	.word	0x00000000


	//----- nvinfo : EIATTR_MIN_STACK_SIZE
	.align		4
.L_11:
        /*0048*/ 	.byte	0x04, 0x12
        /*004a*/ 	.short	(.L_13 - .L_12)
	.align		4
.L_12:
        /*004c*/ 	.word	index@(_Z18transposeOptimizedPfS_ii)
        /*0050*/ 	.word	0x00000000


	//----- nvinfo : EIATTR_MIN_STACK_SIZE
	.align		4
.L_13:
        /*0054*/ 	.byte	0x04, 0x12
        /*0056*/ 	.short	(.L_15 - .L_14)
	.align		4
.L_14:
        /*0058*/ 	.word	index@(_Z15transposeSharedPfS_ii)
        /*005c*/ 	.word	0x00000000


	//----- nvinfo : EIATTR_MIN_STACK_SIZE
	.align		4
.L_15:
        /*0060*/ 	.byte	0x04, 0x12
        /*0062*/ 	.short	(.L_17 - .L_16)
	.align		4
.L_16:
        /*0064*/ 	.word	index@(_Z14transposeNaivePfS_ii)
        /*0068*/ 	.word	0x00000000
.L_17:


//--------------------- .nv.compat                --------------------------
	.section	.nv.compat,"",@"SHT_CUDA_COMPAT_INFO"
	.align	4
        /*0000*/ 	.byte	0x02, 0x09, 0x00, 0x00, 0x02, 0x02, 0x01, 0x00, 0x02, 0x05, 0x05, 0x00, 0x03, 0x07, 0x01, 0x01
        /*0010*/ 	.byte	0x02, 0x03, 0x00, 0x00, 0x02, 0x06, 0x01, 0x00, 0x04, 0x0b, 0x08, 0x00, 0x09, 0x00, 0x00, 0x00
        /*0020*/ 	.byte	0x00, 0x00, 0x00, 0x00


//--------------------- .nv.info._Z18transposeOptimizedPfS_ii --------------------------
	.section	.nv.info._Z18transposeOptimizedPfS_ii,"",@"SHT_CUDA_INFO"
	.sectionflags	@""
	.align	4


	//----- nvinfo : EIATTR_CUDA_API_VERSION
	.align		4
        /*0000*/ 	.byte	0x04, 0x37
        /*0002*/ 	.short	(.L_19 - .L_18)
.L_18:
        /*0004*/ 	.word	0x00000082


	//----- nvinfo : EIATTR_KPARAM_INFO
	.align		4
.L_19:
        /*0008*/ 	.byte	0x04, 0x17
        /*000a*/ 	.short	(.L_21 - .L_20)
.L_20:
        /*000c*/ 	.word	0x00000000
        /*0010*/ 	.short	0x0003
        /*0012*/ 	.short	0x0014
        /*0014*/ 	.byte	0x00, 0xf0, 0x11, 0x00


	//----- nvinfo : EIATTR_KPARAM_INFO
	.align		4
.L_21:
        /*0018*/ 	.byte	0x04, 0x17
        /*001a*/ 	.short	(.L_23 - .L_22)
.L_22:
        /*001c*/ 	.word	0x00000000
        /*0020*/ 	.short	0x0002
        /*0022*/ 	.short	0x0010
        /*0024*/ 	.byte	0x00, 0xf0, 0x11, 0x00


	//----- nvinfo : EIATTR_KPARAM_INFO
	.align		4
.L_23:
        /*0028*/ 	.byte	0x04, 0x17
        /*002a*/ 	.short	(.L_25 - .L_24)
.L_24:
        /*002c*/ 	.word	0x00000000
        /*0030*/ 	.short	0x0001
        /*0032*/ 	.short	0x0008
        /*0034*/ 	.byte	0x00, 0xf5, 0x21, 0x00


	//----- nvinfo : EIATTR_KPARAM_INFO
	.align		4
.L_25:
        /*0038*/ 	.byte	0x04, 0x17
        /*003a*/ 	.short	(.L_27 - .L_26)
.L_26:
        /*003c*/ 	.word	0x00000000
        /*0040*/ 	.short	0x0000
        /*0042*/ 	.short	0x0000
        /*0044*/ 	.byte	0x00, 0xf5, 0x21, 0x00


	//----- nvinfo : EIATTR_SPARSE_MMA_MASK
	.align		4
.L_27:
        /*0048*/ 	.byte	0x03, 0x50
        /*004a*/ 	.short	0x0000


	//----- nvinfo : EIATTR_MAXREG_COUNT
	.align		4
        /*004c*/ 	.byte	0x03, 0x1b
        /*004e*/ 	.short	0x00ff


	//----- nvinfo : EIATTR_MERCURY_ISA_VERSION
	.align		4
        /*0050*/ 	.byte	0x03, 0x5f
        /*0052*/ 	.short	0x0101


	//----- nvinfo : EIATTR_VRC_CTA_INIT_COUNT
	.align		4
        /*0054*/ 	.byte	0x02, 0x4a
	.zero		1
	.zero		1


	//----- nvinfo : EIATTR_EXIT_INSTR_OFFSETS
	.align		4
        /*0058*/ 	.byte	0x04, 0x1c
        /*005a*/ 	.short	(.L_29 - .L_28)


	//   ....[0]....
.L_28:
        /*005c*/ 	.word	0x00000010


	//----- nvinfo : EIATTR_CBANK_PARAM_SIZE
	.align		4
.L_29:
        /*0060*/ 	.byte	0x03, 0x19
        /*0062*/ 	.short	0x0018


	//----- nvinfo : EIATTR_PARAM_CBANK
	.align		4
        /*0064*/ 	.byte	0x04, 0x0a
        /*0066*/ 	.short	(.L_31 - .L_30)
	.align		4
.L_30:
        /*0068*/ 	.word	index@(.nv.constant0._Z18transposeOptimizedPfS_ii)
        /*006c*/ 	.short	0x0380
        /*006e*/ 	.short	0x0018


	//----- nvinfo : EIATTR_SW_WAR
	.align		4
.L_31:
        /*0070*/ 	.byte	0x04, 0x36
        /*0072*/ 	.short	(.L_33 - .L_32)
.L_32:
        /*0074*/ 	.word	0x00000008
.L_33:


//--------------------- .nv.info._Z15transposeSharedPfS_ii --------------------------
	.section	.nv.info._Z15transposeSharedPfS_ii,"",@"SHT_CUDA_INFO"
	.sectionflags	@""
	.align	4


	//----- nvinfo : EIATTR_CUDA_API_VERSION
	.align		4
        /*0000*/ 	.byte	0x04, 0x37
        /*0002*/ 	.short	(.L_35 - .L_34)
.L_34:
        /*0004*/ 	.word	0x00000082


	//----- nvinfo : EIATTR_KPARAM_INFO
	.align		4
.L_35:
        /*0008*/ 	.byte	0x04, 0x17
        /*000a*/ 	.short	(.L_37 - .L_36)
.L_36:
        /*000c*/ 	.word	0x00000000
        /*0010*/ 	.short	0x0003
        /*0012*/ 	.short	0x0014
        /*0014*/ 	.byte	0x00, 0xf0, 0x11, 0x00


	//----- nvinfo : EIATTR_KPARAM_INFO
	.align		4
.L_37:
        /*0018*/ 	.byte	0x04, 0x17
        /*001a*/ 	.short	(.L_39 - .L_38)
.L_38:
        /*001c*/ 	.word	0x00000000
        /*0020*/ 	.short	0x0002
        /*0022*/ 	.short	0x0010
        /*0024*/ 	.byte	0x00, 0xf0, 0x11, 0x00


	//----- nvinfo : EIATTR_KPARAM_INFO
	.align		4
.L_39:
        /*0028*/ 	.byte	0x04, 0x17
        /*002a*/ 	.short	(.L_41 - .L_40)
.L_40:
        /*002c*/ 	.word	0x00000000
        /*0030*/ 	.short	0x0001
        /*0032*/ 	.short	0x0008
        /*0034*/ 	.byte	0x00, 0xf5, 0x21, 0x00


	//----- nvinfo : EIATTR_KPARAM_INFO
	.align		4
.L_41:
        /*0038*/ 	.byte	0x04, 0x17
        /*003a*/ 	.short	(.L_43 - .L_42)
.L_42:
        /*003c*/ 	.word	0x00000000
        /*0040*/ 	.short	0x0000
        /*0042*/ 	.short	0x0000
        /*0044*/ 	.byte	0x00, 0xf5, 0x21, 0x00


	//----- nvinfo : EIATTR_SPARSE_MMA_MASK
	.align		4
.L_43:
        /*0048*/ 	.byte	0x03, 0x50
        /*004a*/ 	.short	0x0000


	//----- nvinfo : EIATTR_MAXREG_COUNT
	.align		4
        /*004c*/ 	.byte	0x03, 0x1b
        /*004e*/ 	.short	0x00ff


	//----- nvinfo : EIATTR_MERCURY_ISA_VERSION
	.align		4
        /*0050*/ 	.byte	0x03, 0x5f
        /*0052*/ 	.short	0x0101


	//----- nvinfo : EIATTR_VRC_CTA_INIT_COUNT
	.align		4
        /*0054*/ 	.byte	0x02, 0x4a
	.zero		1
	.zero		1


	//----- nvinfo : EIATTR_EXIT_INSTR_OFFSETS
	.align		4
        /*0058*/ 	.byte	0x04, 0x1c
        /*005a*/ 	.short	(.L_45 - .L_44)


	//   ....[0]....
.L_44:
        /*005c*/ 	.word	0x00000010


	//----- nvinfo : EIATTR_CBANK_PARAM_SIZE
	.align		4
.L_45:
        /*0060*/ 	.byte	0x03, 0x19
        /*0062*/ 	.short	0x0018


	//----- nvinfo : EIATTR_PARAM_CBANK
	.align		4
        /*0064*/ 	.byte	0x04, 0x0a
        /*0066*/ 	.short	(.L_47 - .L_46)
	.align		4
.L_46:
        /*0068*/ 	.word	index@(.nv.constant0._Z15transposeSharedPfS_ii)
        /*006c*/ 	.short	0x0380
        /*006e*/ 	.short	0x0018


	//----- nvinfo : EIATTR_SW_WAR
	.align		4
.L_47:
        /*0070*/ 	.byte	0x04, 0x36
        /*0072*/ 	.short	(.L_49 - .L_48)
.L_48:
        /*0074*/ 	.word	0x00000008
.L_49:


//--------------------- .nv.info._Z14transposeNaivePfS_ii --------------------------
	.section	.nv.info._Z14transposeNaivePfS_ii,"",@"SHT_CUDA_INFO"
	.sectionflags	@""
	.align	4


	//----- nvinfo : EIATTR_CUDA_API_VERSION
	.align		4
        /*0000*/ 	.byte	0x04, 0x37
        /*0002*/ 	.short	(.L_51 - .L_50)
.L_50:
        /*0004*/ 	.word	0x00000082


	//----- nvinfo : EIATTR_KPARAM_INFO
	.align		4
.L_51:
        /*0008*/ 	.byte	0x04, 0x17
        /*000a*/ 	.short	(.L_53 - .L_52)
.L_52:
        /*000c*/ 	.word	0x00000000
        /*0010*/ 	.short	0x0003
        /*0012*/ 	.short	0x0014
        /*0014*/ 	.byte	0x00, 0xf0, 0x11, 0x00


	//----- nvinfo : EIATTR_KPARAM_INFO
	.align		4
.L_53:
        /*0018*/ 	.byte	0x04, 0x17
        /*001a*/ 	.short	(.L_55 - .L_54)
.L_54:
        /*001c*/ 	.word	0x00000000
        /*0020*/ 	.short	0x0002
        /*0022*/ 	.short	0x0010
        /*0024*/ 	.byte	0x00, 0xf0, 0x11, 0x00


	//----- nvinfo : EIATTR_KPARAM_INFO
	.align		4
.L_55:
        /*0028*/ 	.byte	0x04, 0x17
        /*002a*/ 	.short	(.L_57 - .L_56)
.L_56:
        /*002c*/ 	.word	0x00000000
        /*0030*/ 	.short	0x0001
        /*0032*/ 	.short	0x0008
        /*0034*/ 	.byte	0x00, 0xf5, 0x21, 0x00


	//----- nvinfo : EIATTR_KPARAM_INFO
	.align		4
.L_57:
        /*0038*/ 	.byte	0x04, 0x17
        /*003a*/ 	.short	(.L_59 - .L_58)
.L_58:
        /*003c*/ 	.word	0x00000000
        /*0040*/ 	.short	0x0000
        /*0042*/ 	.short	0x0000
        /*0044*/ 	.byte	0x00, 0xf5, 0x21, 0x00


	//----- nvinfo : EIATTR_SPARSE_MMA_MASK
	.align		4
.L_59:
        /*0048*/ 	.byte	0x03, 0x50
        /*004a*/ 	.short	0x0000


	//----- nvinfo : EIATTR_MAXREG_COUNT
	.align		4
        /*004c*/ 	.byte	0x03, 0x1b
        /*004e*/ 	.short	0x00ff


	//----- nvinfo : EIATTR_MERCURY_ISA_VERSION
	.align		4
        /*0050*/ 	.byte	0x03, 0x5f
        /*0052*/ 	.short	0x0101


	//----- nvinfo : EIATTR_VRC_CTA_INIT_COUNT
	.align		4
        /*0054*/ 	.byte	0x02, 0x4a
	.zero		1
	.zero		1


	//----- nvinfo : EIATTR_EXIT_INSTR_OFFSETS
	.align		4
        /*0058*/ 	.byte	0x04, 0x1c
        /*005a*/ 	.short	(.L_61 - .L_60)


	//   ....[0]....
.L_60:
        /*005c*/ 	.word	0x00000010


	//----- nvinfo : EIATTR_CBANK_PARAM_SIZE
	.align		4
.L_61:
        /*0060*/ 	.byte	0x03, 0x19
        /*0062*/ 	.short	0x0018


	//----- nvinfo : EIATTR_PARAM_CBANK
	.align		4
        /*0064*/ 	.byte	0x04, 0x0a
        /*0066*/ 	.short	(.L_63 - .L_62)
	.align		4
.L_62:
        /*0068*/ 	.word	index@(.nv.constant0._Z14transposeNaivePfS_ii)
        /*006c*/ 	.short	0x0380
        /*006e*/ 	.short	0x0018


	//----- nvinfo : EIATTR_SW_WAR
	.align		4
.L_63:
        /*0070*/ 	.byte	0x04, 0x36
        /*0072*/ 	.short	(.L_65 - .L_64)
.L_64:
        /*0074*/ 	.word	0x00000008
.L_65:


//--------------------- .nv.callgraph             --------------------------
	.section	.nv.callgraph,"",@"SHT_CUDA_CALLGRAPH"
	.align	4
	.sectionentsize	8
	.align		4
        /*0000*/ 	.word	0x00000000
	.align		4
        /*0004*/ 	.word	0xffffffff
	.align		4
        /*0008*/ 	.word	0x00000000
	.align		4
        /*000c*/ 	.word	0xfffffffe
	.align		4
        /*0010*/ 	.word	0x00000000
	.align		4
        /*0014*/ 	.word	0xfffffffd
	.align		4
        /*0018*/ 	.word	0x00000000
	.align		4
        /*001c*/ 	.word	0xfffffffc


//--------------------- .text._Z18transposeOptimizedPfS_ii --------------------------
	.section	.text._Z18transposeOptimizedPfS_ii,"ax",@progbits
	.align	128
        .global         _Z18transposeOptimizedPfS_ii
        .type           _Z18transposeOptimizedPfS_ii,@function
        .size           _Z18transposeOptimizedPfS_ii,(.L_x_3 - _Z18transposeOptimizedPfS_ii)
        .other          _Z18transposeOptimizedPfS_ii,@"STO_CUDA_ENTRY STV_DEFAULT"
_Z18transposeOptimizedPfS_ii:
.text._Z18transposeOptimizedPfS_ii:
[----:B------:R-:W-:Y:S01]  /*0000*/  LDC R1, c[0x0][0x37c] ;  /* 0x0000df00ff017b82 */ /* 0x000fe20000000800 */
[----:B------:R-:W-:Y:S05]  /*0010*/  EXIT ;  /* 0x000000000000794d */ /* 0x000fea0003800000 */
.L_x_0:
[----:B------:R-:W-:-:S00]  /*0020*/  BRA `(.L_x_0) ;  /* 0xfffffffc00fc7947 */ /* 0x000fc0000383ffff */
[----:B------:R-:W-:-:S00]  /*0030*/  NOP ;  /* 0x0000000000007918 */ /* 0x000fc00000000000 */
        /* <DEDUP_REMOVED lines=12> */
.L_x_3:


//--------------------- .text._Z15transposeSharedPfS_ii --------------------------
	.section	.text._Z15transposeSharedPfS_ii,"ax",@progbits
	.align	128
        .global         _Z15transposeSharedPfS_ii
        .type           _Z15transposeSharedPfS_ii,@function
        .size           _Z15transposeSharedPfS_ii,(.L_x_4 - _Z15transposeSharedPfS_ii)
        .other          _Z15transposeSharedPfS_ii,@"STO_CUDA_ENTRY STV_DEFAULT"
_Z15transposeSharedPfS_ii:
.text._Z15transposeSharedPfS_ii:
[----:B------:R-:W-:Y:S01]  /*0000*/  LDC R1, c[0x0][0x37c] ;  /* 0x0000df00ff017b82 */ /* 0x000fe20000000800 */
[----:B------:R-:W-:Y:S05]  /*0010*/  EXIT ;  /* 0x000000000000794d */ /* 0x000fea0003800000 */
.L_x_1:
        /* <DEDUP_REMOVED lines=14> */
.L_x_4:


//--------------------- .text._Z14transposeNaivePfS_ii --------------------------
	.section	.text._Z14transposeNaivePfS_ii,"ax",@progbits
	.align	128
        .global         _Z14transposeNaivePfS_ii
        .type           _Z14transposeNaivePfS_ii,@function
        .size           _Z14transposeNaivePfS_ii,(.L_x_5 - _Z14transposeNaivePfS_ii)
        .other          _Z14transposeNaivePfS_ii,@"STO_CUDA_ENTRY STV_DEFAULT"
_Z14transposeNaivePfS_ii:
.text._Z14transposeNaivePfS_ii:
[----:B------:R-:W-:Y:S01]  /*0000*/  LDC R1, c[0x0][0x37c] ;  /* 0x0000df00ff017b82 */ /* 0x000fe20000000800 */
[----:B------:R-:W-:Y:S05]  /*0010*/  EXIT ;  /* 0x000000000000794d */ /* 0x000fea0003800000 */
.L_x_2:
        /* <DEDUP_REMOVED lines=14> */
.L_x_5:


//--------------------- .nv.shared.reserved.0     --------------------------
	.section	.nv.shared.reserved.0,"aw",@nobits
	.weak		__nv_reservedSMEM_offset_0_alias
	.size		__nv_reservedSMEM_offset_0_alias, 0, 64
	.other		__nv_reservedSMEM_offset_0_alias,@"STO_CUDA_RESERVED_SHARED STV_DEFAULT"
__nv_reservedSMEM_offset_0_alias:
	.zero		0
	.zero		64


//--------------------- .nv.constant0._Z18transposeOptimizedPfS_ii --------------------------
	.section	.nv.constant0._Z18transposeOptimizedPfS_ii,"a",@progbits
	.sectionflags	@""
	.align	4
.nv.constant0._Z18transposeOptimizedPfS_ii:
	.zero		920


//--------------------- .nv.constant0._Z15transposeSharedPfS_ii --------------------------
	.section	.nv.constant0._Z15transposeSharedPfS_ii,"a",@progbits
	.sectionflags	@""
	.align	4
.nv.constant0._Z15transposeSharedPfS_ii:
	.zero		920


//--------------------- .nv.constant0._Z14transposeNaivePfS_ii --------------------------
	.section	.nv.constant0._Z14transposeNaivePfS_ii,"a",@progbits
	.sectionflags	@""
	.align	4
.nv.constant0._Z14transposeNaivePfS_ii:
	.zero		920


//--------------------- SYMBOLS --------------------------

	.type		.nv.reservedSmem.offset0,@object
	.size		.nv.reservedSmem.offset0,0x4
